	.headerflags	@"EF_CUDA_TEXMODE_UNIFIED EF_CUDA_64BIT_ADDRESS EF_CUDA_ACCELERATORS EF_CUDA_SM90 EF_CUDA_VIRTUAL_SM(EF_CUDA_SM90)"
	.elftype	@"ET_EXEC"


//--------------------- .nv.info                  --------------------------
	.section	.nv.info,"",@"SHT_CUDA_INFO"
	.align	4


	//----- nvinfo : EIATTR_REGCOUNT
	.align		4
        /*0000*/ 	.byte	0x04, 0x2f
        /*0002*/ 	.short	(.L_1 - .L_0)
	.align		4
.L_0:
        /*0004*/ 	.word	index@(triton_poi_fused_convolution_leaky_relu_leaky_relu_backward_7)
        /*0008*/ 	.word	0x0000000c


	//----- nvinfo : EIATTR_MIN_STACK_SIZE
	.align		4
.L_1:
        /*000c*/ 	.byte	0x04, 0x12
        /*000e*/ 	.short	(.L_3 - .L_2)
	.align		4
.L_2:
        /*0010*/ 	.word	index@(triton_poi_fused_convolution_leaky_relu_leaky_relu_backward_7)
        /*0014*/ 	.word	0x00000000


	//----- nvinfo : EIATTR_FRAME_SIZE
	.align		4
.L_3:
        /*0018*/ 	.byte	0x04, 0x11
        /*001a*/ 	.short	(.L_5 - .L_4)
	.align		4
.L_4:
        /*001c*/ 	.word	index@(triton_poi_fused_convolution_leaky_relu_leaky_relu_backward_7)
        /*0020*/ 	.word	0x00000000


	//----- nvinfo : EIATTR_MIN_STACK_SIZE
	.align		4
.L_5:
        /*0024*/ 	.byte	0x04, 0x12
        /*0026*/ 	.short	(.L_7 - .L_6)
	.align		4
.L_6:
        /*0028*/ 	.word	index@(triton_poi_fused_convolution_leaky_relu_leaky_relu_backward_7)
        /*002c*/ 	.word	0x00000000
.L_7:


//--------------------- .nv.info.triton_poi_fused_convolution_leaky_relu_leaky_relu_backward_7 --------------------------
	.section	.nv.info.triton_poi_fused_convolution_leaky_relu_leaky_relu_backward_7,"",@"SHT_CUDA_INFO"
	.sectionflags	@""
	.align	4


	//----- nvinfo : EIATTR_CUDA_API_VERSION
	.align		4
        /*0000*/ 	.byte	0x04, 0x37
        /*0002*/ 	.short	(.L_9 - .L_8)
.L_8:
        /*0004*/ 	.word	0x0000007c


	//----- nvinfo : EIATTR_KPARAM_INFO
	.align		4
.L_9:
        /*0008*/ 	.byte	0x04, 0x17
        /*000a*/ 	.short	(.L_11 - .L_10)
.L_10:
        /*000c*/ 	.word	0x00000000
        /*0010*/ 	.short	0x0003
        /*0012*/ 	.short	0x0018
        /*0014*/ 	.byte	0x00, 0xf0, 0x11, 0x00


	//----- nvinfo : EIATTR_KPARAM_INFO
	.align		4
.L_11:
        /*0018*/ 	.byte	0x04, 0x17
        /*001a*/ 	.short	(.L_13 - .L_12)
.L_12:
        /*001c*/ 	.word	0x00000000
        /*0020*/ 	.short	0x0002
        /*0022*/ 	.short	0x0010
        /*0024*/ 	.byte	0x00, 0xf4, 0x21, 0x00


	//----- nvinfo : EIATTR_KPARAM_INFO
	.align		4
.L_13:
        /*0028*/ 	.byte	0x04, 0x17
        /*002a*/ 	.short	(.L_15 - .L_14)
.L_14:
        /*002c*/ 	.word	0x00000000
        /*0030*/ 	.short	0x0001
        /*0032*/ 	.short	0x0008
        /*0034*/ 	.byte	0x00, 0xf4, 0x21, 0x00


	//----- nvinfo : EIATTR_KPARAM_INFO
	.align		4
.L_15:
        /*0038*/ 	.byte	0x04, 0x17
        /*003a*/ 	.short	(.L_17 - .L_16)
.L_16:
        /*003c*/ 	.word	0x00000000
        /*0040*/ 	.short	0x0000
        /*0042*/ 	.short	0x0000
        /*0044*/ 	.byte	0x00, 0xf4, 0x21, 0x00


	//----- nvinfo : EIATTR_SPARSE_MMA_MASK
	.align		4
.L_17:
        /*0048*/ 	.byte	0x03, 0x50
        /*004a*/ 	.short	0x0000


	//----- nvinfo : EIATTR_MAXREG_COUNT
	.align		4
        /*004c*/ 	.byte	0x03, 0x1b
        /*004e*/ 	.short	0x00ff


	//----- nvinfo : EIATTR_EXIT_INSTR_OFFSETS
	.align		4
        /*0050*/ 	.byte	0x04, 0x1c
        /*0052*/ 	.short	(.L_19 - .L_18)


	//   ....[0]....
.L_18:
        /*0054*/ 	.word	0x000001e0


	//   ....[1]....
        /*0058*/ 	.word	0x00000200


	//----- nvinfo : EIATTR_REQNTID
	.align		4
.L_19:
        /*005c*/ 	.byte	0x04, 0x10
        /*005e*/ 	.short	(.L_21 - .L_20)
.L_20:
        /*0060*/ 	.word	0x00000080
        /*0064*/ 	.word	0x00000001
        /*0068*/ 	.word	0x00000001


	//----- nvinfo : EIATTR_CBANK_PARAM_SIZE
	.align		4
.L_21:
        /*006c*/ 	.byte	0x03, 0x19
        /*006e*/ 	.short	0x001c


	//----- nvinfo : EIATTR_PARAM_CBANK
	.align		4
        /*0070*/ 	.byte	0x04, 0x0a
        /*0072*/ 	.short	(.L_23 - .L_22)
	.align		4
.L_22:
        /*0074*/ 	.word	index@(.nv.constant0.triton_poi_fused_convolution_leaky_relu_leaky_relu_backward_7)
        /*0078*/ 	.short	0x0210
        /*007a*/ 	.short	0x001c


	//----- nvinfo : EIATTR_SW_WAR
	.align		4
.L_23:
        /*007c*/ 	.byte	0x04, 0x36
        /*007e*/ 	.short	(.L_25 - .L_24)
.L_24:
        /*0080*/ 	.word	0x00000008
.L_25:


//--------------------- .nv.callgraph             --------------------------
	.section	.nv.callgraph,"",@"SHT_CUDA_CALLGRAPH"
	.align	4
	.sectionentsize	8
	.align		4
        /*0000*/ 	.word	0x00000000
	.align		4
        /*0004*/ 	.word	0xffffffff
	.align		4
        /*0008*/ 	.word	0x00000000
	.align		4
        /*000c*/ 	.word	0xfffffffe
	.align		4
        /*0010*/ 	.word	0x00000000
	.align		4
        /*0014*/ 	.word	0xfffffffd
	.align		4
        /*0018*/ 	.word	0x00000000
	.align		4
        /*001c*/ 	.word	0xfffffffc


//--------------------- .text.triton_poi_fused_convolution_leaky_relu_leaky_relu_backward_7 --------------------------
	.section	.text.triton_poi_fused_convolution_leaky_relu_leaky_relu_backward_7,"ax",@progbits
	.align	128
        .global         triton_poi_fused_convolution_leaky_relu_leaky_relu_backward_7
        .type           triton_poi_fused_convolution_leaky_relu_leaky_relu_backward_7,@function
        .size           triton_poi_fused_convolution_leaky_relu_leaky_relu_backward_7,(.L_x_1 - triton_poi_fused_convolution_leaky_relu_leaky_relu_backward_7)
        .other          triton_poi_fused_convolution_leaky_relu_leaky_relu_backward_7,@"STO_CUDA_ENTRY STV_DEFAULT"
triton_poi_fused_convolution_leaky_relu_leaky_relu_backward_7:
.text.triton_poi_fused_convolution_leaky_relu_leaky_relu_backward_7:
[----:B------:R-:W0:Y:S02]  /*0000*/  LDC R1, c[0x0][0x28] ;  /* 0x00000a00ff017b82 */ /* 0x000e240000000800 */
[----:B------:R-:W1:Y:S01]  /*0010*/  S2R R0, SR_TID.X ;  /* 0x0000000000007919 */ /* 0x000e620000002100 */
[----:B------:R-:W2:Y:S01]  /*0020*/  LDC.64 R4, c[0x0][0x218] ;  /* 0x00008600ff047b82 */ /* 0x000ea20000000a00 */
[----:B------:R-:W-:Y:S01]  /*0030*/  ULDC.64 UR4, c[0x0][0x208] ;  /* 0x0000820000047ab9 */ /* 0x000fe20000000a00 */
[----:B------:R-:W-:Y:S01]  /*0040*/  ULDC.64 UR6, c[0x0][0x220] ;  /* 0x0000880000067ab9 */ /* 0x000fe20000000a00 */
[----:B------:R-:W3:Y:S01]  /*0050*/  S2R R7, SR_CTAID.X ;  /* 0x0000000000077919 */ /* 0x000ee20000002500 */
[----:B-1----:R-:W-:Y:S02]  /*0060*/  LOP3.LUT R0, R0, 0x7f, RZ, 0xc0, !PT ;  /* 0x0000007f00007812 */ /* 0x002fe400078ec0ff */
[----:B---3--:R-:W-:-:S03]  /*0070*/  SHF.R.S32.HI R2, RZ, 0x18, R7 ;  /* 0x00000018ff027819 */ /* 0x008fc60000011407 */
[----:B------:R-:W-:Y:S01]  /*0080*/  IMAD R7, R7, 0x80, R0 ;  /* 0x0000008007077824 */ /* 0x000fe200078e0200 */
[----:B------:R-:W-:Y:S02]  /*0090*/  SGXT R0, R2, 0x1 ;  /* 0x000000010200781a */ /* 0x000fe40000000200 */
[----:B------:R-:W1:Y:S02]  /*00a0*/  LDC.64 R2, c[0x0][0x210] ;  /* 0x00008400ff027b82 */ /* 0x000e640000000a00 */
[----:B------:R-:W-:Y:S02]  /*00b0*/  ISETP.GE.AND P0, PT, R7, 0x800, PT ;  /* 0x000008000700780c */ /* 0x000fe40003f06270 */
[----:B------:R-:W-:-:S04]  /*00c0*/  LEA.HI R0, R0, R7, RZ, 0x4 ;  /* 0x0000000700007211 */ /* 0x000fc800078f20ff */
[----:B------:R-:W-:-:S04]  /*00d0*/  SHF.R.S32.HI R0, RZ, 0x4, R0 ;  /* 0x00000004ff007819 */ /* 0x000fc80000011400 */
[----:B------:R-:W-:-:S04]  /*00e0*/  LEA.HI R6, R0, R0, RZ, 0x5 ;  /* 0x0000000000067211 */ /* 0x000fc800078f28ff */
[----:B------:R-:W-:-:S05]  /*00f0*/  LOP3.LUT R9, R6, 0xffffffe0, RZ, 0xc0, !PT ;  /* 0xffffffe006097812 */ /* 0x000fca00078ec0ff */
[----:B------:R-:W-:Y:S02]  /*0100*/  IMAD.IADD R9, R0, 0x1, -R9 ;  /* 0x0000000100097824 */ /* 0x000fe400078e0a09 */
[----:B------:R-:W-:Y:S02]  /*0110*/  IMAD.MOV.U32 R0, RZ, RZ, RZ ;  /* 0x000000ffff007224 */ /* 0x000fe400078e00ff */
[----:B--2---:R-:W-:-:S04]  /*0120*/  IMAD.WIDE R4, R9, 0x4, R4 ;  /* 0x0000000409047825 */ /* 0x004fc800078e0204 */
[----:B------:R-:W-:Y:S02]  /*0130*/  IMAD.MOV.U32 R9, RZ, RZ, RZ ;  /* 0x000000ffff097224 */ /* 0x000fe400078e00ff */
[----:B-1----:R-:W-:-:S04]  /*0140*/  IMAD.WIDE R2, R7, 0x4, R2 ;  /* 0x0000000407027825 */ /* 0x002fc800078e0202 */
[----:B------:R-:W2:Y:S04]  /*0150*/  @!P0 LDG.E.EL R9, desc[UR4][R4.64] ;  /* 0x0000000404098981 */ /* 0x000ea8000c2e1900 */
[----:B------:R-:W2:Y:S01]  /*0160*/  @!P0 LDG.E R0, desc[UR4][R2.64] ;  /* 0x0000000402008981 */ /* 0x000ea2000c1e1900 */
[----:B------:R-:W-:-:S04]  /*0170*/  IADD3 R6, P2, R7, UR6, RZ ;  /* 0x0000000607067c10 */ /* 0x000fc8000ff5e0ff */
[----:B------:R-:W-:Y:S02]  /*0180*/  LEA.HI.X.SX32 R7, R7, UR7, 0x1, P2 ;  /* 0x0000000707077c11 */ /* 0x000fe400090f0eff */
[----:B--2---:R-:W-:Y:S01]  /*0190*/  FSETP.GT.AND P1, PT, R0, -R9, PT ;  /* 0x800000090000720b */ /* 0x004fe20003f24000 */
[----:B------:R-:W-:-:S12]  /*01a0*/  FADD R0, R9, R0 ;  /* 0x0000000009007221 */ /* 0x000fd80000000000 */
[----:B------:R-:W-:-:S05]  /*01b0*/  @!P1 FMUL R0, R0, 0.10000000149011611938 ;  /* 0x3dcccccd00009820 */ /* 0x000fca0000400000 */
[----:B------:R-:W-:-:S04]  /*01c0*/  FSETP.GT.AND P1, PT, R0, RZ, PT ;  /* 0x000000ff0000720b */ /* 0x000fc80003f24000 */
[----:B------:R-:W-:Y:S01]  /*01d0*/  SEL R9, RZ, 0x1, !P1 ;  /* 0x00000001ff097807 */ /* 0x000fe20004800000 */
[----:B------:R-:W-:Y:S08]  /*01e0*/  @P0 EXIT ;  /* 0x000000000000094d */ /* 0x000ff00003800000 */
[----:B------:R-:W-:Y:S01]  /*01f0*/  STG.E.U8 desc[UR4][R6.64], R9 ;  /* 0x0000000906007986 */ /* 0x000fe2000c101104 */
[----:B------:R-:W-:Y:S05]  /*0200*/  EXIT ;  /* 0x000000000000794d */ /* 0x000fea0003800000 */
.L_x_0:
[----:B------:R-:W-:-:S00]  /*0210*/  BRA `(.L_x_0) ;  /* 0xfffffffc00fc7947 */ /* 0x000fc0000383ffff */
[----:B------:R-:W-:-:S00]  /*0220*/  NOP ;  /* 0x0000000000007918 */ /* 0x000fc00000000000 */
        /* <DEDUP_REMOVED lines=13> */
.L_x_1:


//--------------------- .nv.constant0.triton_poi_fused_convolution_leaky_relu_leaky_relu_backward_7 --------------------------
	.section	.nv.constant0.triton_poi_fused_convolution_leaky_relu_leaky_relu_backward_7,"a",@progbits
	.sectionflags	@""
	.align	4
.nv.constant0.triton_poi_fused_convolution_leaky_relu_leaky_relu_backward_7:
	.zero		556
